	.headerflags	@"EF_CUDA_TEXMODE_UNIFIED EF_CUDA_64BIT_ADDRESS EF_CUDA_ACCELERATORS EF_CUDA_SM90 EF_CUDA_VIRTUAL_SM(EF_CUDA_SM90)"
	.elftype	@"ET_EXEC"


//--------------------- .nv.info                  --------------------------
	.section	.nv.info,"",@"SHT_CUDA_INFO"
	.align	4


	//----- nvinfo : EIATTR_REGCOUNT
	.align		4
        /*0000*/ 	.byte	0x04, 0x2f
        /*0002*/ 	.short	(.L_1 - .L_0)
	.align		4
.L_0:
        /*0004*/ 	.word	index@(triton_poi_fused_convolution_max_pool2d_with_indices_relu_19)
        /*0008*/ 	.word	0x00000020


	//----- nvinfo : EIATTR_MIN_STACK_SIZE
	.align		4
.L_1:
        /*000c*/ 	.byte	0x04, 0x12
        /*000e*/ 	.short	(.L_3 - .L_2)
	.align		4
.L_2:
        /*0010*/ 	.word	index@(triton_poi_fused_convolution_max_pool2d_with_indices_relu_19)
        /*0014*/ 	.word	0x00000000


	//----- nvinfo : EIATTR_FRAME_SIZE
	.align		4
.L_3:
        /*0018*/ 	.byte	0x04, 0x11
        /*001a*/ 	.short	(.L_5 - .L_4)
	.align		4
.L_4:
        /*001c*/ 	.word	index@(triton_poi_fused_convolution_max_pool2d_with_indices_relu_19)
        /*0020*/ 	.word	0x00000000


	//----- nvinfo : EIATTR_MIN_STACK_SIZE
	.align		4
.L_5:
        /*0024*/ 	.byte	0x04, 0x12
        /*0026*/ 	.short	(.L_7 - .L_6)
	.align		4
.L_6:
        /*0028*/ 	.word	index@(triton_poi_fused_convolution_max_pool2d_with_indices_relu_19)
        /*002c*/ 	.word	0x00000000
.L_7:


//--------------------- .nv.info.triton_poi_fused_convolution_max_pool2d_with_indices_relu_19 --------------------------
	.section	.nv.info.triton_poi_fused_convolution_max_pool2d_with_indices_relu_19,"",@"SHT_CUDA_INFO"
	.sectionflags	@""
	.align	4


	//----- nvinfo : EIATTR_CUDA_API_VERSION
	.align		4
        /*0000*/ 	.byte	0x04, 0x37
        /*0002*/ 	.short	(.L_9 - .L_8)
.L_8:
        /*0004*/ 	.word	0x0000007c


	//----- nvinfo : EIATTR_KPARAM_INFO
	.align		4
.L_9:
        /*0008*/ 	.byte	0x04, 0x17
        /*000a*/ 	.short	(.L_11 - .L_10)
.L_10:
        /*000c*/ 	.word	0x00000000
        /*0010*/ 	.short	0x0004
        /*0012*/ 	.short	0x001c
        /*0014*/ 	.byte	0x00, 0xf0, 0x11, 0x00


	//----- nvinfo : EIATTR_KPARAM_INFO
	.align		4
.L_11:
        /*0018*/ 	.byte	0x04, 0x17
        /*001a*/ 	.short	(.L_13 - .L_12)
.L_12:
        /*001c*/ 	.word	0x00000000
        /*0020*/ 	.short	0x0003
        /*0022*/ 	.short	0x0018
        /*0024*/ 	.byte	0x00, 0xf0, 0x11, 0x00


	//----- nvinfo : EIATTR_KPARAM_INFO
	.align		4
.L_13:
        /*0028*/ 	.byte	0x04, 0x17
        /*002a*/ 	.short	(.L_15 - .L_14)
.L_14:
        /*002c*/ 	.word	0x00000000
        /*0030*/ 	.short	0x0002
        /*0032*/ 	.short	0x0010
        /*0034*/ 	.byte	0x00, 0xf4, 0x21, 0x00


	//----- nvinfo : EIATTR_KPARAM_INFO
	.align		4
.L_15:
        /*0038*/ 	.byte	0x04, 0x17
        /*003a*/ 	.short	(.L_17 - .L_16)
.L_16:
        /*003c*/ 	.word	0x00000000
        /*0040*/ 	.short	0x0001
        /*0042*/ 	.short	0x0008
        /*0044*/ 	.byte	0x00, 0xf4, 0x21, 0x00


	//----- nvinfo : EIATTR_KPARAM_INFO
	.align		4
.L_17:
        /*0048*/ 	.byte	0x04, 0x17
        /*004a*/ 	.short	(.L_19 - .L_18)
.L_18:
        /*004c*/ 	.word	0x00000000
        /*0050*/ 	.short	0x0000
        /*0052*/ 	.short	0x0000
        /*0054*/ 	.byte	0x00, 0xf4, 0x21, 0x00


	//----- nvinfo : EIATTR_SPARSE_MMA_MASK
	.align		4
.L_19:
        /*0058*/ 	.byte	0x03, 0x50
        /*005a*/ 	.short	0x0000


	//----- nvinfo : EIATTR_MAXREG_COUNT
	.align		4
        /*005c*/ 	.byte	0x03, 0x1b
        /*005e*/ 	.short	0x00ff


	//----- nvinfo : EIATTR_EXIT_INSTR_OFFSETS
	.align		4
        /*0060*/ 	.byte	0x04, 0x1c
        /*0062*/ 	.short	(.L_21 - .L_20)


	//   ....[0]....
.L_20:
        /*0064*/ 	.word	0x00000d30


	//   ....[1]....
        /*0068*/ 	.word	0x00000d50


	//----- nvinfo : EIATTR_REQNTID
	.align		4
.L_21:
        /*006c*/ 	.byte	0x04, 0x10
        /*006e*/ 	.short	(.L_23 - .L_22)
.L_22:
        /*0070*/ 	.word	0x00000100
        /*0074*/ 	.word	0x00000001
        /*0078*/ 	.word	0x00000001


	//----- nvinfo : EIATTR_CBANK_PARAM_SIZE
	.align		4
.L_23:
        /*007c*/ 	.byte	0x03, 0x19
        /*007e*/ 	.short	0x0020


	//----- nvinfo : EIATTR_PARAM_CBANK
	.align		4
        /*0080*/ 	.byte	0x04, 0x0a
        /*0082*/ 	.short	(.L_25 - .L_24)
	.align		4
.L_24:
        /*0084*/ 	.word	index@(.nv.constant0.triton_poi_fused_convolution_max_pool2d_with_indices_relu_19)
        /*0088*/ 	.short	0x0210
        /*008a*/ 	.short	0x0020


	//----- nvinfo : EIATTR_SW_WAR
	.align		4
.L_25:
        /*008c*/ 	.byte	0x04, 0x36
        /*008e*/ 	.short	(.L_27 - .L_26)
.L_26:
        /*0090*/ 	.word	0x00000008
.L_27:


//--------------------- .nv.callgraph             --------------------------
	.section	.nv.callgraph,"",@"SHT_CUDA_CALLGRAPH"
	.align	4
	.sectionentsize	8
	.align		4
        /*0000*/ 	.word	0x00000000
	.align		4
        /*0004*/ 	.word	0xffffffff
	.align		4
        /*0008*/ 	.word	0x00000000
	.align		4
        /*000c*/ 	.word	0xfffffffe
	.align		4
        /*0010*/ 	.word	0x00000000
	.align		4
        /*0014*/ 	.word	0xfffffffd
	.align		4
        /*0018*/ 	.word	0x00000000
	.align		4
        /*001c*/ 	.word	0xfffffffc


//--------------------- .text.triton_poi_fused_convolution_max_pool2d_with_indices_relu_19 --------------------------
	.section	.text.triton_poi_fused_convolution_max_pool2d_with_indices_relu_19,"ax",@progbits
	.sectionflags	@"SHF_BARRIERS=1"
	.align	128
        .global         triton_poi_fused_convolution_max_pool2d_with_indices_relu_19
        .type           triton_poi_fused_convolution_max_pool2d_with_indices_relu_19,@function
        .size           triton_poi_fused_convolution_max_pool2d_with_indices_relu_19,(.L_x_1 - triton_poi_fused_convolution_max_pool2d_with_indices_relu_19)
        .other          triton_poi_fused_convolution_max_pool2d_with_indices_relu_19,@"STO_CUDA_ENTRY STV_DEFAULT"
triton_poi_fused_convolution_max_pool2d_with_indices_relu_19:
.text.triton_poi_fused_convolution_max_pool2d_with_indices_relu_19:
[----:B------:R-:W0:Y:S01]  /*0000*/  LDC R1, c[0x0][0x28] ;  /* 0x00000a00ff017b82 */ /* 0x000e220000000800 */
[----:B------:R-:W1:Y:S07]  /*0010*/  S2R R2, SR_TID.X ;  /* 0x0000000000027919 */ /* 0x000e6e0000002100 */
[----:B------:R-:W2:Y:S01]  /*0020*/  LDC.64 R22, c[0x0][0x210] ;  /* 0x00008400ff167b82 */ /* 0x000ea20000000a00 */
[----:B------:R-:W-:Y:S01]  /*0030*/  ULDC.64 UR6, c[0x0][0x208] ;  /* 0x0000820000067ab9 */ /* 0x000fe20000000a00 */
[----:B------:R-:W3:Y:S01]  /*0040*/  S2R R21, SR_CTAID.Y ;  /* 0x0000000000157919 */ /* 0x000ee20000002600 */
[----:B------:R-:W4:Y:S01]  /*0050*/  S2R R3, SR_CTAID.X ;  /* 0x0000000000037919 */ /* 0x000f220000002500 */
[----:B-1----:R-:W-:Y:S01]  /*0060*/  IMAD.SHL.U32 R0, R2, 0x4, RZ ;  /* 0x0000000402007824 */ /* 0x002fe200078e00ff */
[----:B------:R-:W-:-:S02]  /*0070*/  SHF.R.U32.HI R10, RZ, 0x6, R2 ;  /* 0x00000006ff0a7819 */ /* 0x000fc40000011602 */
[--C-:B---3--:R-:W-:Y:S02]  /*0080*/  SHF.R.S32.HI R11, RZ, 0x17, R21.reuse ;  /* 0x00000017ff0b7819 */ /* 0x108fe40000011415 */
[----:B------:R-:W-:Y:S02]  /*0090*/  LOP3.LUT R4, R0, 0xfc, RZ, 0xc0, !PT ;  /* 0x000000fc00047812 */ /* 0x000fe400078ec0ff */
[----:B------:R-:W-:Y:S01]  /*00a0*/  SGXT R11, R11, 0x1 ;  /* 0x000000010b0b781a */ /* 0x000fe20000000200 */
[----:B----4-:R-:W-:Y:S01]  /*00b0*/  IMAD.SHL.U32 R3, R3, 0x10, RZ ;  /* 0x0000001003037824 */ /* 0x010fe200078e00ff */
[----:B------:R-:W-:Y:S02]  /*00c0*/  PRMT R4, R4, 0x6540, R21 ;  /* 0x0000654004047816 */ /* 0x000fe40000000015 */
[----:B------:R-:W-:Y:S02]  /*00d0*/  SGXT.U32 R10, R10, 0x2 ;  /* 0x000000020a0a781a */ /* 0x000fe40000000000 */
[----:B------:R-:W-:Y:S01]  /*00e0*/  LEA.HI R5, R11, R4, RZ, 0x9 ;  /* 0x000000040b057211 */ /* 0x000fe200078f48ff */
[----:B------:R-:W1:Y:S03]  /*00f0*/  S2UR UR5, SR_CgaCtaId ;  /* 0x00000000000579c3 */ /* 0x000e660000008800 */
[C---:B------:R-:W-:Y:S01]  /*0100*/  LOP3.LUT R7, R5.reuse, 0xfffffe00, RZ, 0xc0, !PT ;  /* 0xfffffe0005077812 */ /* 0x040fe200078ec0ff */
[----:B------:R-:W-:Y:S01]  /*0110*/  IMAD.SHL.U32 R6, R5, 0x40, RZ ;  /* 0x0000004005067824 */ /* 0x000fe200078e00ff */
[----:B------:R-:W-:-:S04]  /*0120*/  LOP3.LUT R5, R3, R10, RZ, 0xfc, !PT ;  /* 0x0000000a03057212 */ /* 0x000fc800078efcff */
[----:B------:R-:W-:Y:S02]  /*0130*/  LOP3.LUT R6, R6, 0xffff8000, RZ, 0xc0, !PT ;  /* 0xffff800006067812 */ /* 0x000fe400078ec0ff */
[----:B------:R-:W-:Y:S02]  /*0140*/  ISETP.GE.AND P0, PT, R5, 0x40, PT ;  /* 0x000000400500780c */ /* 0x000fe40003f06270 */
[----:B------:R-:W-:Y:S02]  /*0150*/  IADD3 R12, R6, R4, -R7 ;  /* 0x00000004060c7210 */ /* 0x000fe40007ffe807 */
[----:B------:R-:W-:-:S03]  /*0160*/  CS2R R6, SRZ ;  /* 0x0000000000067805 */ /* 0x000fc6000001ff00 */
[----:B------:R-:W-:Y:S01]  /*0170*/  IMAD R9, R5, 0x200, R12 ;  /* 0x0000020005097824 */ /* 0x000fe200078e020c */
[----:B------:R-:W-:-:S03]  /*0180*/  CS2R R4, SRZ ;  /* 0x0000000000047805 */ /* 0x000fc6000001ff00 */
[----:B--2---:R-:W-:Y:S01]  /*0190*/  IMAD.WIDE R8, R9, 0x4, R22 ;  /* 0x0000000409087825 */ /* 0x004fe200078e0216 */
[----:B------:R-:W-:Y:S02]  /*01a0*/  LOP3.LUT R17, R3, 0x4, R10, 0xfe, !PT ;  /* 0x0000000403117812 */ /* 0x000fe400078efe0a */
[----:B------:R-:W-:Y:S02]  /*01b0*/  LOP3.LUT R25, R3, 0x8, R10, 0xfe, !PT ;  /* 0x0000000803197812 */ /* 0x000fe400078efe0a */
[----:B------:R2:W3:Y:S01]  /*01c0*/  @!P0 LDG.E.EL.128 R4, desc[UR6][R8.64] ;  /* 0x0000000608048981 */ /* 0x0004e2000c2e1d00 */
[----:B------:R-:W-:Y:S01]  /*01d0*/  LOP3.LUT R10, R3, 0xc, R10, 0xfe, !PT ;  /* 0x0000000c030a7812 */ /* 0x000fe200078efe0a */
[----:B------:R-:W-:Y:S01]  /*01e0*/  UMOV UR4, 0x400 ;  /* 0x0000040000047882 */ /* 0x000fe20000000000 */
[C---:B------:R-:W-:Y:S01]  /*01f0*/  PRMT R28, R2.reuse, 0x6540, R21 ;  /* 0x00006540021c7816 */ /* 0x040fe20000000015 */
[----:B-1----:R-:W-:Y:S01]  /*0200*/  UPRMT UR4, UR5, 0x654, UR4 ;  /* 0x0000065405047896 */ /* 0x002fe20008000004 */
[C---:B------:R-:W-:Y:S01]  /*0210*/  ISETP.GE.AND P0, PT, R17.reuse, 0x40, PT ;  /* 0x000000401100780c */ /* 0x040fe20003f06270 */
[--C-:B------:R-:W-:Y:S01]  /*0220*/  IMAD R17, R17, 0x200, R12.reuse ;  /* 0x0000020011117824 */ /* 0x100fe200078e020c */
[C---:B------:R-:W-:Y:S01]  /*0230*/  ISETP.GE.AND P1, PT, R25.reuse, 0x40, PT ;  /* 0x000000401900780c */ /* 0x040fe20003f26270 */
[----:B------:R-:W-:Y:S01]  /*0240*/  IMAD R25, R25, 0x200, R12 ;  /* 0x0000020019197824 */ /* 0x000fe200078e020c */
[----:B------:R-:W-:Y:S01]  /*0250*/  SHF.R.U32.HI R15, RZ, 0x6, R2 ;  /* 0x00000006ff0f7819 */ /* 0x000fe20000011602 */
[----:B--2---:R-:W-:Y:S01]  /*0260*/  IMAD.SHL.U32 R9, R2, 0x40, RZ ;  /* 0x0000004002097824 */ /* 0x004fe200078e00ff */
[----:B------:R-:W-:Y:S01]  /*0270*/  LEA.HI R11, R11, R28, RZ, 0x9 ;  /* 0x0000001c0b0b7211 */ /* 0x000fe200078f48ff */
[----:B------:R-:W-:Y:S01]  /*0280*/  IMAD R13, R10, 0x200, R12 ;  /* 0x000002000a0d7824 */ /* 0x000fe200078e020c */
[----:B------:R-:W-:Y:S01]  /*0290*/  SGXT.U32 R15, R15, 0x2 ;  /* 0x000000020f0f781a */ /* 0x000fe20000000000 */
[----:B------:R-:W-:Y:S01]  /*02a0*/  IMAD.WIDE R24, R25, 0x4, R22 ;  /* 0x0000000419187825 */ /* 0x000fe200078e0216 */
[----:B------:R-:W-:-:S02]  /*02b0*/  LOP3.LUT R12, R9, 0xfc0, RZ, 0xc0, !PT ;  /* 0x00000fc0090c7812 */ /* 0x000fc400078ec0ff */
[----:B------:R-:W-:Y:S02]  /*02c0*/  CS2R R8, SRZ ;  /* 0x0000000000087805 */ /* 0x000fe4000001ff00 */
[----:B------:R-:W-:Y:S02]  /*02d0*/  LOP3.LUT R11, R11, 0xfffffe00, RZ, 0xc0, !PT ;  /* 0xfffffe000b0b7812 */ /* 0x000fe400078ec0ff */
[C---:B------:R-:W-:Y:S02]  /*02e0*/  LOP3.LUT R14, R12.reuse, 0x10, RZ, 0xfc, !PT ;  /* 0x000000100c0e7812 */ /* 0x040fe400078efcff */
[----:B------:R-:W-:Y:S01]  /*02f0*/  LOP3.LUT R16, R12, 0x20, RZ, 0xfc, !PT ;  /* 0x000000200c107812 */ /* 0x000fe200078efcff */
[----:B------:R-:W-:Y:S01]  /*0300*/  IMAD.IADD R28, R28, 0x1, -R11 ;  /* 0x000000011c1c7824 */ /* 0x000fe200078e0a0b */
[C---:B------:R-:W-:Y:S02]  /*0310*/  LOP3.LUT R20, R12.reuse, R15, RZ, 0xfc, !PT ;  /* 0x0000000f0c147212 */ /* 0x040fe400078efcff */
[----:B------:R-:W-:-:S02]  /*0320*/  LEA.HI R29, R12, UR4, RZ, 0x1e ;  /* 0x000000040c1d7c11 */ /* 0x000fc4000f8ff0ff */
[----:B------:R-:W-:Y:S02]  /*0330*/  LOP3.LUT R12, R12, 0x30, RZ, 0xfc, !PT ;  /* 0x000000300c0c7812 */ /* 0x000fe400078efcff */
[----:B------:R-:W-:Y:S01]  /*0340*/  LEA.HI R15, R14, UR4, RZ, 0x1e ;  /* 0x000000040e0f7c11 */ /* 0x000fe2000f8ff0ff */
[----:B------:R-:W-:Y:S01]  /*0350*/  IMAD R29, R20, 0x4, R29 ;  /* 0x00000004141d7824 */ /* 0x000fe200078e021d */
[----:B------:R-:W-:Y:S02]  /*0360*/  ISETP.GE.AND P2, PT, R10, 0x40, PT ;  /* 0x000000400a00780c */ /* 0x000fe40003f46270 */
[----:B------:R-:W-:Y:S02]  /*0370*/  CS2R R10, SRZ ;  /* 0x00000000000a7805 */ /* 0x000fe4000001ff00 */
[----:B------:R-:W-:Y:S01]  /*0380*/  LEA.HI R27, R16, UR4, RZ, 0x1e ;  /* 0x00000004101b7c11 */ /* 0x000fe2000f8ff0ff */
[----:B------:R-:W-:Y:S01]  /*0390*/  IMAD.WIDE R16, R17, 0x4, R22 ;  /* 0x0000000411107825 */ /* 0x000fe200078e0216 */
[----:B------:R-:W-:-:S03]  /*03a0*/  LEA.HI R19, R12, UR4, RZ, 0x1e ;  /* 0x000000040c137c11 */ /* 0x000fc6000f8ff0ff */
[C---:B------:R-:W-:Y:S01]  /*03b0*/  IMAD R26, R20.reuse, 0x4, R15 ;  /* 0x00000004141a7824 */ /* 0x040fe200078e020f */
[----:B------:R-:W-:Y:S01]  /*03c0*/  CS2R R14, SRZ ;  /* 0x00000000000e7805 */ /* 0x000fe2000001ff00 */
[----:B------:R-:W-:Y:S01]  /*03d0*/  IMAD.WIDE R22, R13, 0x4, R22 ;  /* 0x000000040d167825 */ /* 0x000fe200078e0216 */
[----:B------:R-:W-:Y:S01]  /*03e0*/  CS2R R12, SRZ ;  /* 0x00000000000c7805 */ /* 0x000fe2000001ff00 */
[----:B------:R1:W2:Y:S02]  /*03f0*/  @!P0 LDG.E.EL.128 R8, desc[UR6][R16.64] ;  /* 0x0000000610088981 */ /* 0x0002a4000c2e1d00 */
[C---:B------:R-:W-:Y:S02]  /*0400*/  IMAD R27, R20.reuse, 0x4, R27 ;  /* 0x00000004141b7824 */ /* 0x040fe400078e021b */
[----:B------:R-:W-:Y:S01]  /*0410*/  IMAD R20, R20, 0x4, R19 ;  /* 0x0000000414147824 */ /* 0x000fe200078e0213 */
[----:B------:R-:W-:Y:S01]  /*0420*/  CS2R R18, SRZ ;  /* 0x0000000000127805 */ /* 0x000fe2000001ff00 */
[----:B------:R4:W5:Y:S01]  /*0430*/  @!P1 LDG.E.EL.128 R12, desc[UR6][R24.64] ;  /* 0x00000006180c9981 */ /* 0x000962000c2e1d00 */
[----:B-1----:R-:W-:-:S06]  /*0440*/  CS2R R16, SRZ ;  /* 0x0000000000107805 */ /* 0x002fcc000001ff00 */
[----:B------:R-:W5:Y:S01]  /*0450*/  @!P2 LDG.E.EL.128 R16, desc[UR6][R22.64] ;  /* 0x000000061610a981 */ /* 0x000f62000c2e1d00 */
[----:B----4-:R-:W1:Y:S02]  /*0460*/  LDC.64 R24, c[0x0][0x218] ;  /* 0x00008600ff187b82 */ /* 0x010e640000000a00 */
[----:B-1----:R-:W-:Y:S01]  /*0470*/  IMAD.WIDE R24, R28, 0x4, R24 ;  /* 0x000000041c187825 */ /* 0x002fe200078e0218 */
[----:B---3--:R-:W-:Y:S04]  /*0480*/  STS [R29], R4 ;  /* 0x000000041d007388 */ /* 0x008fe80000000800 */
[----:B------:R-:W-:Y:S04]  /*0490*/  STS [R26+0x40], R5 ;  /* 0x000040051a007388 */ /* 0x000fe80000000800 */
[----:B------:R1:W-:Y:S04]  /*04a0*/  STS [R27+0x80], R6 ;  /* 0x000080061b007388 */ /* 0x0003e80000000800 */
[----:B------:R-:W-:Y:S04]  /*04b0*/  STS [R20+0xc0], R7 ;  /* 0x0000c00714007388 */ /* 0x000fe80000000800 */
[----:B--2---:R2:W-:Y:S04]  /*04c0*/  STS [R29+0x10], R8 ;  /* 0x000010081d007388 */ /* 0x0045e80000000800 */
[----:B------:R3:W-:Y:S04]  /*04d0*/  STS [R26+0x50], R9 ;  /* 0x000050091a007388 */ /* 0x0007e80000000800 */
[----:B------:R-:W-:Y:S04]  /*04e0*/  STS [R27+0x90], R10 ;  /* 0x0000900a1b007388 */ /* 0x000fe80000000800 */
[----:B------:R4:W-:Y:S04]  /*04f0*/  STS [R20+0xd0], R11 ;  /* 0x0000d00b14007388 */ /* 0x0009e80000000800 */
[----:B-----5:R-:W-:Y:S04]  /*0500*/  STS [R29+0x20], R12 ;  /* 0x0000200c1d007388 */ /* 0x020fe80000000800 */
[----:B------:R5:W-:Y:S04]  /*0510*/  STS [R26+0x60], R13 ;  /* 0x0000600d1a007388 */ /* 0x000be80000000800 */
[----:B------:R1:W-:Y:S04]  /*0520*/  STS [R27+0xa0], R14 ;  /* 0x0000a00e1b007388 */ /* 0x0003e80000000800 */
[----:B------:R-:W-:Y:S04]  /*0530*/  STS [R20+0xe0], R15 ;  /* 0x0000e00f14007388 */ /* 0x000fe80000000800 */
[----:B------:R-:W-:Y:S04]  /*0540*/  STS [R29+0x30], R16 ;  /* 0x000030101d007388 */ /* 0x000fe80000000800 */
[----:B------:R-:W-:Y:S04]  /*0550*/  STS [R26+0x70], R17 ;  /* 0x000070111a007388 */ /* 0x000fe80000000800 */
[----:B------:R2:W-:Y:S04]  /*0560*/  STS [R27+0xb0], R18 ;  /* 0x0000b0121b007388 */ /* 0x0005e80000000800 */
[----:B------:R-:W-:Y:S01]  /*0570*/  STS [R20+0xf0], R19 ;  /* 0x0000f01314007388 */ /* 0x000fe20000000800 */
[----:B------:R-:W-:Y:S06]  /*0580*/  BAR.SYNC.DEFER_BLOCKING 0x0 ;  /* 0x0000000000007b1d */ /* 0x000fec0000010000 */
[----:B-1----:R1:W5:Y:S01]  /*0590*/  LDG.E.EL R6, desc[UR6][R24.64] ;  /* 0x0000000618067981 */ /* 0x002362000c2e1900 */
[----:B------:R-:W-:-:S05]  /*05a0*/  IMAD.SHL.U32 R5, R2, 0x4, RZ ;  /* 0x0000000402057824 */ /* 0x000fca00078e00ff */
[----:B------:R-:W-:-:S04]  /*05b0*/  LOP3.LUT R5, R5, 0x3fc, RZ, 0xc0, !PT ;  /* 0x000003fc05057812 */ /* 0x000fc800078ec0ff */
[C---:B--2---:R-:W-:Y:S02]  /*05c0*/  LOP3.LUT R8, R5.reuse, 0x400, RZ, 0xfc, !PT ;  /* 0x0000040005087812 */ /* 0x044fe400078efcff */
[C---:B---3--:R-:W-:Y:S02]  /*05d0*/  LOP3.LUT R9, R5.reuse, 0x800, RZ, 0xfc, !PT ;  /* 0x0000080005097812 */ /* 0x048fe400078efcff */
[----:B----4-:R-:W-:Y:S02]  /*05e0*/  LOP3.LUT R11, R5, 0xc00, RZ, 0xfc, !PT ;  /* 0x00000c00050b7812 */ /* 0x010fe400078efcff */
[----:B-----5:R-:W-:Y:S02]  /*05f0*/  SHF.R.U32.HI R13, RZ, 0x2, R2 ;  /* 0x00000002ff0d7819 */ /* 0x020fe40000011602 */
[----:B------:R-:W-:Y:S02]  /*0600*/  SHF.R.U32.HI R8, RZ, 0x2, R8 ;  /* 0x00000002ff087819 */ /* 0x000fe40000011608 */
[----:B------:R-:W-:-:S02]  /*0610*/  SHF.R.U32.HI R10, RZ, 0x2, R9 ;  /* 0x00000002ff0a7819 */ /* 0x000fc40000011609 */
[----:B------:R-:W-:Y:S02]  /*0620*/  SHF.R.U32.HI R12, RZ, 0x2, R11 ;  /* 0x00000002ff0c7819 */ /* 0x000fe4000001160b */
[C---:B------:R-:W-:Y:S02]  /*0630*/  LOP3.LUT R4, R2.reuse, 0xff, RZ, 0xc0, !PT ;  /* 0x000000ff02047812 */ /* 0x040fe400078ec0ff */
[----:B------:R-:W-:Y:S02]  /*0640*/  LOP3.LUT R7, R2, 0xfc, RZ, 0xc0, !PT ;  /* 0x000000fc02077812 */ /* 0x000fe400078ec0ff */
[----:B------:R-:W-:Y:S02]  /*0650*/  SGXT.U32 R2, R13, 0x6 ;  /* 0x000000060d02781a */ /* 0x000fe40000000000 */
[----:B------:R-:W-:Y:S02]  /*0660*/  LOP3.LUT R9, R8, 0x1fc, RZ, 0xc0, !PT ;  /* 0x000001fc08097812 */ /* 0x000fe400078ec0ff */
[----:B------:R-:W-:-:S02]  /*0670*/  LOP3.LUT R11, R10, 0x2fc, RZ, 0xc0, !PT ;  /* 0x000002fc0a0b7812 */ /* 0x000fc400078ec0ff */
[----:B------:R-:W-:Y:S01]  /*0680*/  LOP3.LUT R13, R12, 0x3fc, RZ, 0xc0, !PT ;  /* 0x000003fc0c0d7812 */ /* 0x000fe200078ec0ff */
[----:B------:R-:W-:Y:S02]  /*0690*/  VIADD R8, R7, UR4 ;  /* 0x0000000407087c36 */ /* 0x000fe40008000000 */
[----:B------:R-:W-:Y:S02]  /*06a0*/  VIADD R10, R9, UR4 ;  /* 0x00000004090a7c36 */ /* 0x000fe40008000000 */
[----:B------:R-:W-:Y:S02]  /*06b0*/  VIADD R12, R11, UR4 ;  /* 0x000000040b0c7c36 */ /* 0x000fe40008000000 */
[----:B0-----:R-:W-:Y:S02]  /*06c0*/  VIADD R14, R13, UR4 ;  /* 0x000000040d0e7c36 */ /* 0x001fe40008000000 */
[C---:B-1----:R-:W-:Y:S02]  /*06d0*/  IMAD R24, R5.reuse, 0x4, R8 ;  /* 0x0000000405187824 */ /* 0x042fe400078e0208 */
[----:B------:R-:W-:-:S02]  /*06e0*/  IMAD R9, R5, 0x4, R10 ;  /* 0x0000000405097824 */ /* 0x000fc400078e020a */
[C---:B------:R-:W-:Y:S01]  /*06f0*/  IMAD R13, R5.reuse, 0x4, R12 ;  /* 0x00000004050d7824 */ /* 0x040fe200078e020c */
[----:B------:R-:W-:Y:S01]  /*0700*/  LEA R27, R4, UR4, 0x3 ;  /* 0x00000004041b7c11 */ /* 0x000fe2000f8e18ff */
[----:B------:R-:W-:Y:S01]  /*0710*/  IMAD R25, R5, 0x4, R14 ;  /* 0x0000000405197824 */ /* 0x000fe200078e020e */
[----:B------:R-:W-:Y:S04]  /*0720*/  LDS R23, [R9+0x1000] ;  /* 0x0010000009177984 */ /* 0x000fe80000000800 */
[----:B------:R-:W-:Y:S04]  /*0730*/  LDS R20, [R9+0x1004] ;  /* 0x0010040009147984 */ /* 0x000fe80000000800 */
[----:B------:R-:W-:Y:S04]  /*0740*/  LDS R18, [R9+0x1008] ;  /* 0x0010080009127984 */ /* 0x000fe80000000800 */
[----:B------:R-:W-:Y:S04]  /*0750*/  LDS R22, [R9+0x100c] ;  /* 0x00100c0009167984 */ /* 0x000fe80000000800 */
[----:B------:R-:W-:Y:S04]  /*0760*/  LDS R14, [R13+0x2000] ;  /* 0x002000000d0e7984 */ /* 0x000fe80000000800 */
[----:B------:R-:W-:Y:S04]  /*0770*/  LDS R16, [R13+0x2004] ;  /* 0x002004000d107984 */ /* 0x000fe80000000800 */
[----:B------:R-:W-:Y:S04]  /*0780*/  LDS R19, [R13+0x2008] ;  /* 0x002008000d137984 */ /* 0x000fe80000000800 */
[----:B------:R0:W-:Y:S04]  /*0790*/  LDS R10, [R13+0x200c] ;  /* 0x00200c000d0a7984 */ /* 0x0001e80000000800 */
[----:B------:R-:W-:Y:S04]  /*07a0*/  LDS R7, [R24+0xc] ;  /* 0x00000c0018077984 */ /* 0x000fe80000000800 */
[----:B------:R-:W-:Y:S04]  /*07b0*/  LDS R8, [R24+0x8] ;  /* 0x0000080018087984 */ /* 0x000fe80000000800 */
[----:B------:R-:W-:Y:S04]  /*07c0*/  LDS R5, [R24+0x4] ;  /* 0x0000040018057984 */ /* 0x000fe80000000800 */
[----:B------:R1:W-:Y:S04]  /*07d0*/  LDS R4, [R24] ;  /* 0x0000000018047984 */ /* 0x0003e80000000800 */
[----:B------:R-:W-:Y:S04]  /*07e0*/  LDS R12, [R25+0x3000] ;  /* 0x00300000190c7984 */ /* 0x000fe80000000800 */
[----:B------:R-:W-:Y:S04]  /*07f0*/  LDS R17, [R25+0x3004] ;  /* 0x0030040019117984 */ /* 0x000fe80000000800 */
[----:B------:R-:W-:Y:S04]  /*0800*/  LDS R15, [R25+0x3008] ;  /* 0x00300800190f7984 */ /* 0x000fe80000000800 */
[----:B------:R-:W-:Y:S01]  /*0810*/  LDS R11, [R25+0x300c] ;  /* 0x00300c00190b7984 */ /* 0x000fe20000000800 */
[----:B------:R-:W-:Y:S01]  /*0820*/  BAR.SYNC.DEFER_BLOCKING 0x0 ;  /* 0x0000000000007b1d */ /* 0x000fe20000010000 */
[----:B------:R-:W-:-:S02]  /*0830*/  LEA R26, R2, UR4, 0x3 ;  /* 0x00000004021a7c11 */ /* 0x000fc4000f8e18ff */
[----:B0-----:R-:W-:-:S04]  /*0840*/  LOP3.LUT R13, R2, 0x40, RZ, 0xfc, !PT ;  /* 0x00000040020d7812 */ /* 0x001fc800078efcff */
[----:B------:R-:W-:Y:S02]  /*0850*/  LEA R29, R13, UR4, 0x3 ;  /* 0x000000040d1d7c11 */ /* 0x000fe4000f8e18ff */
[----:B------:R-:W-:Y:S02]  /*0860*/  LOP3.LUT R13, R3, 0xc, R0, 0xf8, !PT ;  /* 0x0000000c030d7812 */ /* 0x000fe400078ef800 */
[C---:B------:R-:W-:Y:S01]  /*0870*/  LOP3.LUT R0, R2.reuse, 0x80, RZ, 0xfc, !PT ;  /* 0x0000008002007812 */ /* 0x040fe200078efcff */
[----:B------:R-:W-:Y:S01]  /*0880*/  IMAD.SHL.U32 R3, R21, 0x100, RZ ;  /* 0x0000010015037824 */ /* 0x000fe200078e00ff */
[----:B------:R-:W-:-:S04]  /*0890*/  PRMT R28, R2, 0x6540, R21 ;  /* 0x00006540021c7816 */ /* 0x000fc80000000015 */
[----:B-1----:R-:W-:Y:S02]  /*08a0*/  LOP3.LUT R24, R3, 0xc0, R2, 0xfe, !PT ;  /* 0x000000c003187812 */ /* 0x002fe400078efe02 */
[----:B------:R-:W-:Y:S01]  /*08b0*/  ISETP.GE.AND P0, PT, R13, 0x40, PT ;  /* 0x000000400d00780c */ /* 0x000fe20003f06270 */
[----:B------:R-:W-:Y:S01]  /*08c0*/  STS [R27], R6 ;  /* 0x000000061b007388 */ /* 0x000fe20000000800 */
[----:B------:R-:W-:Y:S06]  /*08d0*/  BAR.SYNC.DEFER_BLOCKING 0x0 ;  /* 0x0000000000007b1d */ /* 0x000fec0000010000 */
[----:B------:R0:W1:Y:S04]  /*08e0*/  LDS R9, [R26] ;  /* 0x000000001a097984 */ /* 0x0000680000000800 */
[----:B------:R-:W2:Y:S01]  /*08f0*/  LDS R29, [R29] ;  /* 0x000000001d1d7984 */ /* 0x000ea20000000800 */
[----:B0-----:R-:W-:-:S02]  /*0900*/  LOP3.LUT R26, R3, 0x40, R2, 0xfe, !PT ;  /* 0x00000040031a7812 */ /* 0x001fc400078efe02 */
[CC--:B-1----:R-:W-:Y:S01]  /*0910*/  FSETP.GEU.AND P3, PT, R5.reuse, -R9.reuse, PT ;  /* 0x800000090500720b */ /* 0x0c2fe20003f6e000 */
[--C-:B------:R-:W-:Y:S01]  /*0920*/  FADD R5, R5, R9.reuse ;  /* 0x0000000905057221 */ /* 0x100fe20000000000 */
[CC--:B------:R-:W-:Y:S01]  /*0930*/  FSETP.GEU.AND P1, PT, R7.reuse, -R9.reuse, PT ;  /* 0x800000090700720b */ /* 0x0c0fe20003f2e000 */
[--C-:B------:R-:W-:Y:S01]  /*0940*/  FADD R6, R8, R9.reuse ;  /* 0x0000000908067221 */ /* 0x100fe20000000000 */
[-C--:B------:R-:W-:Y:S01]  /*0950*/  FSETP.GEU.AND P4, PT, R4, -R9.reuse, PT ;  /* 0x800000090400720b */ /* 0x080fe20003f8e000 */
[--C-:B------:R-:W-:Y:S01]  /*0960*/  FADD R7, R7, R9.reuse ;  /* 0x0000000907077221 */ /* 0x100fe20000000000 */
[----:B------:R-:W-:Y:S01]  /*0970*/  FSETP.GEU.AND P2, PT, R8, -R9, PT ;  /* 0x800000090800720b */ /* 0x000fe20003f4e000 */
[----:B------:R-:W-:Y:S01]  /*0980*/  FADD R4, R4, R9 ;  /* 0x0000000904047221 */ /* 0x000fe20000000000 */
[----:B------:R-:W-:Y:S02]  /*0990*/  LEA R9, R0, UR4, 0x3 ;  /* 0x0000000400097c11 */ /* 0x000fe4000f8e18ff */
[----:B------:R-:W-:-:S03]  /*09a0*/  LOP3.LUT R0, R2, 0xc0, RZ, 0xfc, !PT ;  /* 0x000000c002007812 */ /* 0x000fc600078efcff */
[----:B------:R0:W1:Y:S01]  /*09b0*/  LDS R21, [R9] ;  /* 0x0000000009157984 */ /* 0x0000620000000800 */
[----:B------:R-:W-:Y:S02]  /*09c0*/  LEA R0, R0, UR4, 0x3 ;  /* 0x0000000400007c11 */ /* 0x000fe4000f8e18ff */
[----:B------:R-:W-:Y:S02]  /*09d0*/  LOP3.LUT R8, R3, 0x80, R2, 0xfe, !PT ;  /* 0x0000008003087812 */ /* 0x000fe400078efe02 */
[----:B------:R-:W3:Y:S02]  /*09e0*/  LDC.64 R2, c[0x0][0x220] ;  /* 0x00008800ff027b82 */ /* 0x000ee40000000a00 */
[----:B------:R-:W4:Y:S01]  /*09f0*/  LDS R0, [R0] ;  /* 0x0000000000007984 */ /* 0x000f220000000800 */
[--C-:B0-----:R-:W-:Y:S01]  /*0a00*/  IMAD R9, R28, 0x40, R13.reuse ;  /* 0x000000401c097824 */ /* 0x101fe200078e020d */
[----:B------:R-:W-:Y:S01]  /*0a10*/  SEL R5, R5, RZ, P3 ;  /* 0x000000ff05057207 */ /* 0x000fe20001800000 */
[--C-:B------:R-:W-:Y:S01]  /*0a20*/  IMAD R27, R8, 0x40, R13.reuse ;  /* 0x00000040081b7824 */ /* 0x100fe200078e020d */
[----:B------:R-:W-:Y:S01]  /*0a30*/  SEL R6, R6, RZ, P2 ;  /* 0x000000ff06067207 */ /* 0x000fe20001000000 */
[----:B------:R-:W-:Y:S01]  /*0a40*/  IMAD R25, R26, 0x40, R13 ;  /* 0x000000401a197824 */ /* 0x000fe200078e020d */
[----:B------:R-:W-:Y:S01]  /*0a50*/  SEL R7, R7, RZ, P1 ;  /* 0x000000ff07077207 */ /* 0x000fe20000800000 */
[----:B--2---:R-:W-:Y:S01]  /*0a60*/  FADD R26, R23, R29 ;  /* 0x0000001d171a7221 */ /* 0x004fe20000000000 */
[----:B------:R-:W-:-:S02]  /*0a70*/  SEL R4, R4, RZ, P4 ;  /* 0x000000ff04047207 */ /* 0x000fc40002000000 */
[-C--:B------:R-:W-:Y:S02]  /*0a80*/  FSETP.GEU.AND P4, PT, R23, -R29.reuse, PT ;  /* 0x8000001d1700720b */ /* 0x080fe40003f8e000 */
[CC--:B------:R-:W-:Y:S01]  /*0a90*/  FSETP.GEU.AND P3, PT, R18.reuse, -R29.reuse, PT ;  /* 0x8000001d1200720b */ /* 0x0c0fe20003f6e000 */
[----:B------:R-:W-:Y:S01]  /*0aa0*/  FADD R18, R18, R29 ;  /* 0x0000001d12127221 */ /* 0x000fe20000000000 */
[----:B------:R-:W-:Y:S01]  /*0ab0*/  IMAD R13, R24, 0x40, R13 ;  /* 0x00000040180d7824 */ /* 0x000fe200078e020d */
[----:B------:R-:W-:Y:S01]  /*0ac0*/  FSETP.GEU.AND P6, PT, R22, -R29, PT ;  /* 0x8000001d1600720b */ /* 0x000fe20003fce000 */
[----:B---3--:R-:W-:-:S04]  /*0ad0*/  IMAD.WIDE R8, R9, 0x4, R2 ;  /* 0x0000000409087825 */ /* 0x008fc800078e0202 */
[--C-:B------:R-:W-:Y:S01]  /*0ae0*/  FADD R23, R20, R29.reuse ;  /* 0x0000001d14177221 */ /* 0x100fe20000000000 */
[----:B------:R-:W-:Y:S01]  /*0af0*/  FADD R22, R22, R29 ;  /* 0x0000001d16167221 */ /* 0x000fe20000000000 */
[----:B------:R0:W-:Y:S01]  /*0b00*/  @!P0 STG.E.128 desc[UR6][R8.64], R4 ;  /* 0x0000000408008986 */ /* 0x0001e2000c101d06 */
[----:B------:R-:W-:Y:S01]  /*0b10*/  FSETP.GEU.AND P1, PT, R20, -R29, PT ;  /* 0x8000001d1400720b */ /* 0x000fe20003f2e000 */
[C-C-:B-1----:R-:W-:Y:S01]  /*0b20*/  FADD R24, R19.reuse, R21.reuse ;  /* 0x0000001513187221 */ /* 0x142fe20000000000 */
[-C--:B------:R-:W-:Y:S02]  /*0b30*/  FSETP.GEU.AND P5, PT, R19, -R21.reuse, PT ;  /* 0x800000151300720b */ /* 0x080fe40003fae000 */
[-C--:B------:R-:W-:Y:S02]  /*0b40*/  FSETP.GEU.AND P2, PT, R16, -R21.reuse, PT ;  /* 0x800000151000720b */ /* 0x080fe40003f4e000 */
[----:B0-----:R-:W-:Y:S01]  /*0b50*/  SEL R4, R26, RZ, P4 ;  /* 0x000000ff1a047207 */ /* 0x001fe20002000000 */
[C-C-:B------:R-:W-:Y:S01]  /*0b60*/  FADD R8, R14.reuse, R21.reuse ;  /* 0x000000150e087221 */ /* 0x140fe20000000000 */
[-C--:B------:R-:W-:Y:S01]  /*0b70*/  FSETP.GEU.AND P4, PT, R14, -R21.reuse, PT ;  /* 0x800000150e00720b */ /* 0x080fe20003f8e000 */
[--C-:B------:R-:W-:Y:S01]  /*0b80*/  FADD R9, R16, R21.reuse ;  /* 0x0000001510097221 */ /* 0x100fe20000000000 */
[----:B------:R-:W-:Y:S01]  /*0b90*/  SEL R6, R18, RZ, P3 ;  /* 0x000000ff12067207 */ /* 0x000fe20001800000 */
[C---:B------:R-:W-:Y:S01]  /*0ba0*/  FADD R14, R10.reuse, R21 ;  /* 0x000000150a0e7221 */ /* 0x040fe20000000000 */
[----:B------:R-:W-:Y:S01]  /*0bb0*/  FSETP.GEU.AND P3, PT, R10, -R21, PT ;  /* 0x800000150a00720b */ /* 0x000fe20003f6e000 */
[----:B------:R-:W-:Y:S01]  /*0bc0*/  IMAD.WIDE R18, R25, 0x4, R2 ;  /* 0x0000000419127825 */ /* 0x000fe200078e0202 */
[----:B------:R-:W-:-:S03]  /*0bd0*/  SEL R10, R24, RZ, P5 ;  /* 0x000000ff180a7207 */ /* 0x000fc60002800000 */
[----:B----4-:R-:W-:Y:S01]  /*0be0*/  FADD R16, R11, R0 ;  /* 0x000000000b107221 */ /* 0x010fe20000000000 */
[----:B------:R-:W-:Y:S01]  /*0bf0*/  SEL R5, R23, RZ, P1 ;  /* 0x000000ff17057207 */ /* 0x000fe20000800000 */
[----:B------:R-:W-:Y:S01]  /*0c00*/  IMAD.WIDE R20, R27, 0x4, R2 ;  /* 0x000000041b147825 */ /* 0x000fe200078e0202 */
[----:B------:R-:W-:Y:S02]  /*0c10*/  SEL R7, R22, RZ, P6 ;  /* 0x000000ff16077207 */ /* 0x000fe40003000000 */
[----:B------:R-:W-:Y:S02]  /*0c20*/  FSETP.GEU.AND P5, PT, R11, -R0, PT ;  /* 0x800000000b00720b */ /* 0x000fe40003fae000 */
[----:B------:R-:W-:Y:S02]  /*0c30*/  SEL R9, R9, RZ, P2 ;  /* 0x000000ff09097207 */ /* 0x000fe40001000000 */
[----:B------:R-:W-:Y:S02]  /*0c40*/  SEL R8, R8, RZ, P4 ;  /* 0x000000ff08087207 */ /* 0x000fe40002000000 */
[----:B------:R-:W-:-:S02]  /*0c50*/  SEL R11, R14, RZ, P3 ;  /* 0x000000ff0e0b7207 */ /* 0x000fc40001800000 */
[CC--:B------:R-:W-:Y:S01]  /*0c60*/  FSETP.GEU.AND P6, PT, R15.reuse, -R0.reuse, PT ;  /* 0x800000000f00720b */ /* 0x0c0fe20003fce000 */
[--C-:B------:R-:W-:Y:S01]  /*0c70*/  FADD R15, R15, R0.reuse ;  /* 0x000000000f0f7221 */ /* 0x100fe20000000000 */
[CC--:B------:R-:W-:Y:S01]  /*0c80*/  FSETP.GEU.AND P1, PT, R17.reuse, -R0.reuse, PT ;  /* 0x800000001100720b */ /* 0x0c0fe20003f2e000 */
[--C-:B------:R-:W-:Y:S01]  /*0c90*/  FADD R17, R17, R0.reuse ;  /* 0x0000000011117221 */ /* 0x100fe20000000000 */
[C---:B------:R-:W-:Y:S01]  /*0ca0*/  FSETP.GEU.AND P2, PT, R12.reuse, -R0, PT ;  /* 0x800000000c00720b */ /* 0x040fe20003f4e000 */
[----:B------:R-:W-:Y:S01]  /*0cb0*/  FADD R12, R12, R0 ;  /* 0x000000000c0c7221 */ /* 0x000fe20000000000 */
[----:B------:R0:W-:Y:S01]  /*0cc0*/  @!P0 STG.E.128 desc[UR6][R18.64], R4 ;  /* 0x0000000412008986 */ /* 0x0001e2000c101d06 */
[----:B------:R-:W-:Y:S01]  /*0cd0*/  IMAD.WIDE R2, R13, 0x4, R2 ;  /* 0x000000040d027825 */ /* 0x000fe200078e0202 */
[----:B------:R-:W-:Y:S02]  /*0ce0*/  SEL R14, R15, RZ, P6 ;  /* 0x000000ff0f0e7207 */ /* 0x000fe40003000000 */
[----:B------:R0:W-:Y:S01]  /*0cf0*/  @!P0 STG.E.128 desc[UR6][R20.64], R8 ;  /* 0x0000000814008986 */ /* 0x0001e2000c101d06 */
[----:B------:R-:W-:-:S02]  /*0d00*/  SEL R13, R17, RZ, P1 ;  /* 0x000000ff110d7207 */ /* 0x000fc40000800000 */
[----:B------:R-:W-:Y:S02]  /*0d10*/  SEL R15, R16, RZ, P5 ;  /* 0x000000ff100f7207 */ /* 0x000fe40002800000 */
[----:B------:R-:W-:Y:S01]  /*0d20*/  SEL R12, R12, RZ, P2 ;  /* 0x000000ff0c0c7207 */ /* 0x000fe20001000000 */
[----:B0-----:R-:W-:Y:S06]  /*0d30*/  @P0 EXIT ;  /* 0x000000000000094d */ /* 0x001fec0003800000 */
[----:B------:R-:W-:Y:S01]  /*0d40*/  STG.E.128 desc[UR6][R2.64], R12 ;  /* 0x0000000c02007986 */ /* 0x000fe2000c101d06 */
[----:B------:R-:W-:Y:S05]  /*0d50*/  EXIT ;  /* 0x000000000000794d */ /* 0x000fea0003800000 */
.L_x_0:
[----:B------:R-:W-:-:S00]  /*0d60*/  BRA `(.L_x_0) ;  /* 0xfffffffc00fc7947 */ /* 0x000fc0000383ffff */
[----:B------:R-:W-:-:S00]  /*0d70*/  NOP ;  /* 0x0000000000007918 */ /* 0x000fc00000000000 */
        /* <DEDUP_REMOVED lines=8> */
.L_x_1:


//--------------------- .nv.shared.triton_poi_fused_convolution_max_pool2d_with_indices_relu_19 --------------------------
	.section	.nv.shared.triton_poi_fused_convolution_max_pool2d_with_indices_relu_19,"aw",@nobits
	.sectionflags	@""
	.align	16
	.zero		1024


//--------------------- .nv.constant0.triton_poi_fused_convolution_max_pool2d_with_indices_relu_19 --------------------------
	.section	.nv.constant0.triton_poi_fused_convolution_max_pool2d_with_indices_relu_19,"a",@progbits
	.sectionflags	@""
	.align	4
.nv.constant0.triton_poi_fused_convolution_max_pool2d_with_indices_relu_19:
	.zero		560
